//
// Generated by NVIDIA NVVM Compiler
//
// Compiler Build ID: CL-36424714
// Cuda compilation tools, release 13.0, V13.0.88
// Based on NVVM 20.0.0
//

.version 9.0
.target sm_100
.address_size 64

	// .globl	_ZN3cub18CUB_300001_SM_10006detail11EmptyKernelIvEEvv
.global .align 1 .b8 _ZN40_INTERNAL_b06ae5e8_4_k_cu_86430182_652324cuda3std3__45__cpo5beginE[1];
.global .align 1 .b8 _ZN40_INTERNAL_b06ae5e8_4_k_cu_86430182_652324cuda3std3__45__cpo3endE[1];
.global .align 1 .b8 _ZN40_INTERNAL_b06ae5e8_4_k_cu_86430182_652324cuda3std3__45__cpo6cbeginE[1];
.global .align 1 .b8 _ZN40_INTERNAL_b06ae5e8_4_k_cu_86430182_652324cuda3std3__45__cpo4cendE[1];
.global .align 1 .b8 _ZN40_INTERNAL_b06ae5e8_4_k_cu_86430182_652324cuda3std3__45__cpo6rbeginE[1];
.global .align 1 .b8 _ZN40_INTERNAL_b06ae5e8_4_k_cu_86430182_652324cuda3std3__45__cpo4rendE[1];
.global .align 1 .b8 _ZN40_INTERNAL_b06ae5e8_4_k_cu_86430182_652324cuda3std3__45__cpo7crbeginE[1];
.global .align 1 .b8 _ZN40_INTERNAL_b06ae5e8_4_k_cu_86430182_652324cuda3std3__45__cpo5crendE[1];
.global .align 1 .b8 _ZN40_INTERNAL_b06ae5e8_4_k_cu_86430182_652324cuda3std3__442_GLOBAL__N__b06ae5e8_4_k_cu_86430182_652326ignoreE[1];
.global .align 1 .b8 _ZN40_INTERNAL_b06ae5e8_4_k_cu_86430182_652324cuda3std3__419piecewise_constructE[1];
.global .align 1 .b8 _ZN40_INTERNAL_b06ae5e8_4_k_cu_86430182_652324cuda3std3__48in_placeE[1];
.global .align 1 .b8 _ZN40_INTERNAL_b06ae5e8_4_k_cu_86430182_652324cuda3std3__420unreachable_sentinelE[1];
.global .align 1 .b8 _ZN40_INTERNAL_b06ae5e8_4_k_cu_86430182_652324cuda3std3__47nulloptE[1];
.global .align 1 .b8 _ZN40_INTERNAL_b06ae5e8_4_k_cu_86430182_652324cuda3std3__48unexpectE[1];
.global .align 1 .b8 _ZN40_INTERNAL_b06ae5e8_4_k_cu_86430182_652324cuda3std6ranges3__45__cpo4swapE[1];
.global .align 1 .b8 _ZN40_INTERNAL_b06ae5e8_4_k_cu_86430182_652324cuda3std6ranges3__45__cpo9iter_moveE[1];
.global .align 1 .b8 _ZN40_INTERNAL_b06ae5e8_4_k_cu_86430182_652324cuda3std6ranges3__45__cpo5beginE[1];
.global .align 1 .b8 _ZN40_INTERNAL_b06ae5e8_4_k_cu_86430182_652324cuda3std6ranges3__45__cpo3endE[1];
.global .align 1 .b8 _ZN40_INTERNAL_b06ae5e8_4_k_cu_86430182_652324cuda3std6ranges3__45__cpo6cbeginE[1];
.global .align 1 .b8 _ZN40_INTERNAL_b06ae5e8_4_k_cu_86430182_652324cuda3std6ranges3__45__cpo4cendE[1];
.global .align 1 .b8 _ZN40_INTERNAL_b06ae5e8_4_k_cu_86430182_652324cuda3std6ranges3__45__cpo7advanceE[1];
.global .align 1 .b8 _ZN40_INTERNAL_b06ae5e8_4_k_cu_86430182_652324cuda3std6ranges3__45__cpo9iter_swapE[1];
.global .align 1 .b8 _ZN40_INTERNAL_b06ae5e8_4_k_cu_86430182_652324cuda3std6ranges3__45__cpo4nextE[1];
.global .align 1 .b8 _ZN40_INTERNAL_b06ae5e8_4_k_cu_86430182_652324cuda3std6ranges3__45__cpo4prevE[1];
.global .align 1 .b8 _ZN40_INTERNAL_b06ae5e8_4_k_cu_86430182_652324cuda3std6ranges3__45__cpo4dataE[1];
.global .align 1 .b8 _ZN40_INTERNAL_b06ae5e8_4_k_cu_86430182_652324cuda3std6ranges3__45__cpo5cdataE[1];
.global .align 1 .b8 _ZN40_INTERNAL_b06ae5e8_4_k_cu_86430182_652324cuda3std6ranges3__45__cpo4sizeE[1];
.global .align 1 .b8 _ZN40_INTERNAL_b06ae5e8_4_k_cu_86430182_652324cuda3std6ranges3__45__cpo5ssizeE[1];
.global .align 1 .b8 _ZN40_INTERNAL_b06ae5e8_4_k_cu_86430182_652324cuda3std6ranges3__45__cpo8distanceE[1];
.global .align 1 .b8 _ZN40_INTERNAL_b06ae5e8_4_k_cu_86430182_652326thrust24THRUST_300001_SM_1000_NS8cuda_cub3parE[1];
.global .align 1 .b8 _ZN40_INTERNAL_b06ae5e8_4_k_cu_86430182_652326thrust24THRUST_300001_SM_1000_NS8cuda_cub10par_nosyncE[1];
.global .align 1 .b8 _ZN40_INTERNAL_b06ae5e8_4_k_cu_86430182_652326thrust24THRUST_300001_SM_1000_NS6system6detail10sequential3seqE[1];
.global .align 1 .b8 _ZN40_INTERNAL_b06ae5e8_4_k_cu_86430182_652326thrust24THRUST_300001_SM_1000_NS12placeholders2_1E[1];
.global .align 1 .b8 _ZN40_INTERNAL_b06ae5e8_4_k_cu_86430182_652326thrust24THRUST_300001_SM_1000_NS12placeholders2_2E[1];
.global .align 1 .b8 _ZN40_INTERNAL_b06ae5e8_4_k_cu_86430182_652326thrust24THRUST_300001_SM_1000_NS12placeholders2_3E[1];
.global .align 1 .b8 _ZN40_INTERNAL_b06ae5e8_4_k_cu_86430182_652326thrust24THRUST_300001_SM_1000_NS12placeholders2_4E[1];
.global .align 1 .b8 _ZN40_INTERNAL_b06ae5e8_4_k_cu_86430182_652326thrust24THRUST_300001_SM_1000_NS12placeholders2_5E[1];
.global .align 1 .b8 _ZN40_INTERNAL_b06ae5e8_4_k_cu_86430182_652326thrust24THRUST_300001_SM_1000_NS12placeholders2_6E[1];
.global .align 1 .b8 _ZN40_INTERNAL_b06ae5e8_4_k_cu_86430182_652326thrust24THRUST_300001_SM_1000_NS12placeholders2_7E[1];
.global .align 1 .b8 _ZN40_INTERNAL_b06ae5e8_4_k_cu_86430182_652326thrust24THRUST_300001_SM_1000_NS12placeholders2_8E[1];
.global .align 1 .b8 _ZN40_INTERNAL_b06ae5e8_4_k_cu_86430182_652326thrust24THRUST_300001_SM_1000_NS12placeholders2_9E[1];
.global .align 1 .b8 _ZN40_INTERNAL_b06ae5e8_4_k_cu_86430182_652326thrust24THRUST_300001_SM_1000_NS12placeholders3_10E[1];
.global .align 1 .b8 _ZN40_INTERNAL_b06ae5e8_4_k_cu_86430182_652326thrust24THRUST_300001_SM_1000_NS3seqE[1];

.visible .entry _ZN3cub18CUB_300001_SM_10006detail11EmptyKernelIvEEvv()
{


	ret;

}


// ===== COMPILED SASS (sm_100) =====

	.target	sm_100

	.elftype	@"ET_EXEC"


//--------------------- .note.nv.tkinfo           --------------------------
	.section	.note.nv.tkinfo,"",@"SHT_NOTE"
	.sectionflags	@"SHF_NOTE_NV_TKINFO"
	.tkinfo
        /*0018*/ 	.word	0x00000002
        /*0030*/ 	.string	""
        /*0030*/ 	.string	"ptxas"
        /*0030*/ 	.string	"Cuda compilation tools, release 13.0, V13.0.88"
        /*0030*/ 	.string	"Build cuda_13.0.r13.0/compiler.36424714_0"
        /*0030*/ 	.string	"-arch sm_100 -m 64 "



//--------------------- .note.nv.cuinfo           --------------------------
	.section	.note.nv.cuinfo,"",@"SHT_NOTE"
	.sectionflags	@"SHF_NOTE_NV_CUINFO"
        /*0018*/ 	.short	0x0002
        /*001a*/ 	.short	0x0064
        /*001c*/ 	.short	0x0082
	.zero		2


//--------------------- .nv.info                  --------------------------
	.section	.nv.info,"",@"SHT_CUDA_INFO"
	.align	4


	//----- nvinfo : EIATTR_REGCOUNT
	.align		4
        /*0000*/ 	.byte	0x04, 0x2f
        /*0002*/ 	.short	(.L_44 - .L_43)
	.align		4
.L_43:
        /*0004*/ 	.word	index@(_ZN3cub18CUB_300001_SM_10006detail11EmptyKernelIvEEvv)
        /*0008*/ 	.word	0x00000004


	//----- nvinfo : EIATTR_FRAME_SIZE
	.align		4
.L_44:
        /*000c*/ 	.byte	0x04, 0x11
        /*000e*/ 	.short	(.L_46 - .L_45)
	.align		4
.L_45:
        /*0010*/ 	.word	index@(_ZN3cub18CUB_300001_SM_10006detail11EmptyKernelIvEEvv)
        /*0014*/ 	.word	0x00000000


	//----- nvinfo : EIATTR_MIN_STACK_SIZE
	.align		4
.L_46:
        /*0018*/ 	.byte	0x04, 0x12
        /*001a*/ 	.short	(.L_48 - .L_47)
	.align		4
.L_47:
        /*001c*/ 	.word	index@(_ZN3cub18CUB_300001_SM_10006detail11EmptyKernelIvEEvv)
        /*0020*/ 	.word	0x00000000
.L_48:


//--------------------- .nv.compat                --------------------------
	.section	.nv.compat,"",@"SHT_CUDA_COMPAT_INFO"
	.align	4
        /*0000*/ 	.byte	0x02, 0x09, 0x00, 0x00, 0x02, 0x02, 0x01, 0x00, 0x02, 0x05, 0x05, 0x00, 0x03, 0x07, 0x01, 0x01
        /*0010*/ 	.byte	0x02, 0x03, 0x00, 0x00, 0x02, 0x06, 0x01, 0x00, 0x04, 0x0b, 0x08, 0x00, 0x09, 0x00, 0x00, 0x00
        /*0020*/ 	.byte	0x00, 0x00, 0x00, 0x00


//--------------------- .nv.info._ZN3cub18CUB_300001_SM_10006detail11EmptyKernelIvEEvv --------------------------
	.section	.nv.info._ZN3cub18CUB_300001_SM_10006detail11EmptyKernelIvEEvv,"",@"SHT_CUDA_INFO"
	.sectionflags	@""
	.align	4


	//----- nvinfo : EIATTR_CUDA_API_VERSION
	.align		4
        /*0000*/ 	.byte	0x04, 0x37
        /*0002*/ 	.short	(.L_50 - .L_49)
.L_49:
        /*0004*/ 	.word	0x00000082


	//----- nvinfo : EIATTR_SPARSE_MMA_MASK
	.align		4
.L_50:
        /*0008*/ 	.byte	0x03, 0x50
        /*000a*/ 	.short	0x0000


	//----- nvinfo : EIATTR_MAXREG_COUNT
	.align		4
        /*000c*/ 	.byte	0x03, 0x1b
        /*000e*/ 	.short	0x00ff


	//----- nvinfo : EIATTR_MERCURY_ISA_VERSION
	.align		4
        /*0010*/ 	.byte	0x03, 0x5f
        /*0012*/ 	.short	0x0101


	//----- nvinfo : EIATTR_VRC_CTA_INIT_COUNT
	.align		4
        /*0014*/ 	.byte	0x02, 0x4a
	.zero		1
	.zero		1


	//----- nvinfo : EIATTR_EXIT_INSTR_OFFSETS
	.align		4
        /*0018*/ 	.byte	0x04, 0x1c
        /*001a*/ 	.short	(.L_52 - .L_51)


	//   ....[0]....
.L_51:
        /*001c*/ 	.word	0x00000010


	//----- nvinfo : EIATTR_SW_WAR
	.align		4
.L_52:
        /*0020*/ 	.byte	0x04, 0x36
        /*0022*/ 	.short	(.L_54 - .L_53)
.L_53:
        /*0024*/ 	.word	0x00000008
.L_54:


//--------------------- .nv.callgraph             --------------------------
	.section	.nv.callgraph,"",@"SHT_CUDA_CALLGRAPH"
	.align	4
	.sectionentsize	8
	.align		4
        /*0000*/ 	.word	0x00000000
	.align		4
        /*0004*/ 	.word	0xffffffff
	.align		4
        /*0008*/ 	.word	0x00000000
	.align		4
        /*000c*/ 	.word	0xfffffffe
	.align		4
        /*0010*/ 	.word	0x00000000
	.align		4
        /*0014*/ 	.word	0xfffffffd
	.align		4
        /*0018*/ 	.word	0x00000000
	.align		4
        /*001c*/ 	.word	0xfffffffc


//--------------------- .nv.constant4             --------------------------
	.section	.nv.constant4,"a",@progbits
	.align	8
	.align		8
.nv.constant4:
        /*0000*/ 	.dword	_ZN40_INTERNAL_b06ae5e8_4_k_cu_86430182_655124cuda3std3__45__cpo5beginE
	.align		8
        /*0008*/ 	.dword	_ZN40_INTERNAL_b06ae5e8_4_k_cu_86430182_655124cuda3std3__45__cpo3endE
	.align		8
        /*0010*/ 	.dword	_ZN40_INTERNAL_b06ae5e8_4_k_cu_86430182_655124cuda3std3__45__cpo6cbeginE
	.align		8
        /*0018*/ 	.dword	_ZN40_INTERNAL_b06ae5e8_4_k_cu_86430182_655124cuda3std3__45__cpo4cendE
	.align		8
        /*0020*/ 	.dword	_ZN40_INTERNAL_b06ae5e8_4_k_cu_86430182_655124cuda3std3__45__cpo6rbeginE
	.align		8
        /*0028*/ 	.dword	_ZN40_INTERNAL_b06ae5e8_4_k_cu_86430182_655124cuda3std3__45__cpo4rendE
	.align		8
        /*0030*/ 	.dword	_ZN40_INTERNAL_b06ae5e8_4_k_cu_86430182_655124cuda3std3__45__cpo7crbeginE
	.align		8
        /*0038*/ 	.dword	_ZN40_INTERNAL_b06ae5e8_4_k_cu_86430182_655124cuda3std3__45__cpo5crendE
	.align		8
        /*0040*/ 	.dword	_ZN40_INTERNAL_b06ae5e8_4_k_cu_86430182_655124cuda3std3__442_GLOBAL__N__b06ae5e8_4_k_cu_86430182_655126ignoreE
	.align		8
        /*0048*/ 	.dword	_ZN40_INTERNAL_b06ae5e8_4_k_cu_86430182_655124cuda3std3__419piecewise_constructE
	.align		8
        /*0050*/ 	.dword	_ZN40_INTERNAL_b06ae5e8_4_k_cu_86430182_655124cuda3std3__48in_placeE
	.align		8
        /*0058*/ 	.dword	_ZN40_INTERNAL_b06ae5e8_4_k_cu_86430182_655124cuda3std3__420unreachable_sentinelE
	.align		8
        /*0060*/ 	.dword	_ZN40_INTERNAL_b06ae5e8_4_k_cu_86430182_655124cuda3std3__47nulloptE
	.align		8
        /*0068*/ 	.dword	_ZN40_INTERNAL_b06ae5e8_4_k_cu_86430182_655124cuda3std3__48unexpectE
	.align		8
        /*0070*/ 	.dword	_ZN40_INTERNAL_b06ae5e8_4_k_cu_86430182_655124cuda3std6ranges3__45__cpo4swapE
	.align		8
        /*0078*/ 	.dword	_ZN40_INTERNAL_b06ae5e8_4_k_cu_86430182_655124cuda3std6ranges3__45__cpo9iter_moveE
	.align		8
        /*0080*/ 	.dword	_ZN40_INTERNAL_b06ae5e8_4_k_cu_86430182_655124cuda3std6ranges3__45__cpo5beginE
	.align		8
        /*0088*/ 	.dword	_ZN40_INTERNAL_b06ae5e8_4_k_cu_86430182_655124cuda3std6ranges3__45__cpo3endE
	.align		8
        /*0090*/ 	.dword	_ZN40_INTERNAL_b06ae5e8_4_k_cu_86430182_655124cuda3std6ranges3__45__cpo6cbeginE
	.align		8
        /*0098*/ 	.dword	_ZN40_INTERNAL_b06ae5e8_4_k_cu_86430182_655124cuda3std6ranges3__45__cpo4cendE
	.align		8
        /*00a0*/ 	.dword	_ZN40_INTERNAL_b06ae5e8_4_k_cu_86430182_655124cuda3std6ranges3__45__cpo7advanceE
	.align		8
        /*00a8*/ 	.dword	_ZN40_INTERNAL_b06ae5e8_4_k_cu_86430182_655124cuda3std6ranges3__45__cpo9iter_swapE
	.align		8
        /*00b0*/ 	.dword	_ZN40_INTERNAL_b06ae5e8_4_k_cu_86430182_655124cuda3std6ranges3__45__cpo4nextE
	.align		8
        /*00b8*/ 	.dword	_ZN40_INTERNAL_b06ae5e8_4_k_cu_86430182_655124cuda3std6ranges3__45__cpo4prevE
	.align		8
        /*00c0*/ 	.dword	_ZN40_INTERNAL_b06ae5e8_4_k_cu_86430182_655124cuda3std6ranges3__45__cpo4dataE
	.align		8
        /*00c8*/ 	.dword	_ZN40_INTERNAL_b06ae5e8_4_k_cu_86430182_655124cuda3std6ranges3__45__cpo5cdataE
	.align		8
        /*00d0*/ 	.dword	_ZN40_INTERNAL_b06ae5e8_4_k_cu_86430182_655124cuda3std6ranges3__45__cpo4sizeE
	.align		8
        /*00d8*/ 	.dword	_ZN40_INTERNAL_b06ae5e8_4_k_cu_86430182_655124cuda3std6ranges3__45__cpo5ssizeE
	.align		8
        /*00e0*/ 	.dword	_ZN40_INTERNAL_b06ae5e8_4_k_cu_86430182_655124cuda3std6ranges3__45__cpo8distanceE
	.align		8
        /*00e8*/ 	.dword	_ZN40_INTERNAL_b06ae5e8_4_k_cu_86430182_655126thrust24THRUST_300001_SM_1000_NS8cuda_cub3parE
	.align		8
        /*00f0*/ 	.dword	_ZN40_INTERNAL_b06ae5e8_4_k_cu_86430182_655126thrust24THRUST_300001_SM_1000_NS8cuda_cub10par_nosyncE
	.align		8
        /*00f8*/ 	.dword	_ZN40_INTERNAL_b06ae5e8_4_k_cu_86430182_655126thrust24THRUST_300001_SM_1000_NS6system6detail10sequential3seqE
	.align		8
        /*0100*/ 	.dword	_ZN40_INTERNAL_b06ae5e8_4_k_cu_86430182_655126thrust24THRUST_300001_SM_1000_NS12placeholders2_1E
	.align		8
        /*0108*/ 	.dword	_ZN40_INTERNAL_b06ae5e8_4_k_cu_86430182_655126thrust24THRUST_300001_SM_1000_NS12placeholders2_2E
	.align		8
        /*0110*/ 	.dword	_ZN40_INTERNAL_b06ae5e8_4_k_cu_86430182_655126thrust24THRUST_300001_SM_1000_NS12placeholders2_3E
	.align		8
        /*0118*/ 	.dword	_ZN40_INTERNAL_b06ae5e8_4_k_cu_86430182_655126thrust24THRUST_300001_SM_1000_NS12placeholders2_4E
	.align		8
        /*0120*/ 	.dword	_ZN40_INTERNAL_b06ae5e8_4_k_cu_86430182_655126thrust24THRUST_300001_SM_1000_NS12placeholders2_5E
	.align		8
        /*0128*/ 	.dword	_ZN40_INTERNAL_b06ae5e8_4_k_cu_86430182_655126thrust24THRUST_300001_SM_1000_NS12placeholders2_6E
	.align		8
        /*0130*/ 	.dword	_ZN40_INTERNAL_b06ae5e8_4_k_cu_86430182_655126thrust24THRUST_300001_SM_1000_NS12placeholders2_7E
	.align		8
        /*0138*/ 	.dword	_ZN40_INTERNAL_b06ae5e8_4_k_cu_86430182_655126thrust24THRUST_300001_SM_1000_NS12placeholders2_8E
	.align		8
        /*0140*/ 	.dword	_ZN40_INTERNAL_b06ae5e8_4_k_cu_86430182_655126thrust24THRUST_300001_SM_1000_NS12placeholders2_9E
	.align		8
        /*0148*/ 	.dword	_ZN40_INTERNAL_b06ae5e8_4_k_cu_86430182_655126thrust24THRUST_300001_SM_1000_NS12placeholders3_10E
	.align		8
        /*0150*/ 	.dword	_ZN40_INTERNAL_b06ae5e8_4_k_cu_86430182_655126thrust24THRUST_300001_SM_1000_NS3seqE


//--------------------- .text._ZN3cub18CUB_300001_SM_10006detail11EmptyKernelIvEEvv --------------------------
	.section	.text._ZN3cub18CUB_300001_SM_10006detail11EmptyKernelIvEEvv,"ax",@progbits
	.align	128
        .global         _ZN3cub18CUB_300001_SM_10006detail11EmptyKernelIvEEvv
        .type           _ZN3cub18CUB_300001_SM_10006detail11EmptyKernelIvEEvv,@function
        .size           _ZN3cub18CUB_300001_SM_10006detail11EmptyKernelIvEEvv,(.L_x_1 - _ZN3cub18CUB_300001_SM_10006detail11EmptyKernelIvEEvv)
        .other          _ZN3cub18CUB_300001_SM_10006detail11EmptyKernelIvEEvv,@"STO_CUDA_ENTRY STV_DEFAULT"
_ZN3cub18CUB_300001_SM_10006detail11EmptyKernelIvEEvv:
.text._ZN3cub18CUB_300001_SM_10006detail11EmptyKernelIvEEvv:
[----:B------:R-:W-:Y:S01]  /*0000*/  LDC R1, c[0x0][0x37c] ;  /* 0x0000df00ff017b82 */ /* 0x000fe20000000800 */
[----:B------:R-:W-:Y:S05]  /*0010*/  EXIT ;  /* 0x000000000000794d */ /* 0x000fea0003800000 */
.L_x_0:
[----:B------:R-:W-:-:S00]  /*0020*/  BRA `(.L_x_0) ;  /* 0xfffffffc00fc7947 */ /* 0x000fc0000383ffff */
[----:B------:R-:W-:-:S00]  /*0030*/  NOP ;  /* 0x0000000000007918 */ /* 0x000fc00000000000 */
        /* <DEDUP_REMOVED lines=12> */
.L_x_1:


//--------------------- .nv.shared.reserved.0     --------------------------
	.section	.nv.shared.reserved.0,"aw",@nobits
	.weak		__nv_reservedSMEM_offset_0_alias
	.size		__nv_reservedSMEM_offset_0_alias, 0, 64
	.other		__nv_reservedSMEM_offset_0_alias,@"STO_CUDA_RESERVED_SHARED STV_DEFAULT"
__nv_reservedSMEM_offset_0_alias:
	.zero		0
	.zero		64


//--------------------- .nv.global                --------------------------
	.section	.nv.global,"aw",@nobits
.nv.global:
	.type		_ZN40_INTERNAL_b06ae5e8_4_k_cu_86430182_655126thrust24THRUST_300001_SM_1000_NS3seqE,@object
	.size		_ZN40_INTERNAL_b06ae5e8_4_k_cu_86430182_655126thrust24THRUST_300001_SM_1000_NS3seqE,(_ZN40_INTERNAL_b06ae5e8_4_k_cu_86430182_655124cuda3std3__48in_placeE - _ZN40_INTERNAL_b06ae5e8_4_k_cu_86430182_655126thrust24THRUST_300001_SM_1000_NS3seqE)
_ZN40_INTERNAL_b06ae5e8_4_k_cu_86430182_655126thrust24THRUST_300001_SM_1000_NS3seqE:
	.zero		1
	.type		_ZN40_INTERNAL_b06ae5e8_4_k_cu_86430182_655124cuda3std3__48in_placeE,@object
	.size		_ZN40_INTERNAL_b06ae5e8_4_k_cu_86430182_655124cuda3std3__48in_placeE,(_ZN40_INTERNAL_b06ae5e8_4_k_cu_86430182_655124cuda3std6ranges3__45__cpo4sizeE - _ZN40_INTERNAL_b06ae5e8_4_k_cu_86430182_655124cuda3std3__48in_placeE)
_ZN40_INTERNAL_b06ae5e8_4_k_cu_86430182_655124cuda3std3__48in_placeE:
	.zero		1
	.type		_ZN40_INTERNAL_b06ae5e8_4_k_cu_86430182_655124cuda3std6ranges3__45__cpo4sizeE,@object
	.size		_ZN40_INTERNAL_b06ae5e8_4_k_cu_86430182_655124cuda3std6ranges3__45__cpo4sizeE,(_ZN40_INTERNAL_b06ae5e8_4_k_cu_86430182_655126thrust24THRUST_300001_SM_1000_NS12placeholders2_3E - _ZN40_INTERNAL_b06ae5e8_4_k_cu_86430182_655124cuda3std6ranges3__45__cpo4sizeE)
_ZN40_INTERNAL_b06ae5e8_4_k_cu_86430182_655124cuda3std6ranges3__45__cpo4sizeE:
	.zero		1
	.type		_ZN40_INTERNAL_b06ae5e8_4_k_cu_86430182_655126thrust24THRUST_300001_SM_1000_NS12placeholders2_3E,@object
	.size		_ZN40_INTERNAL_b06ae5e8_4_k_cu_86430182_655126thrust24THRUST_300001_SM_1000_NS12placeholders2_3E,(_ZN40_INTERNAL_b06ae5e8_4_k_cu_86430182_655124cuda3std3__45__cpo6cbeginE - _ZN40_INTERNAL_b06ae5e8_4_k_cu_86430182_655126thrust24THRUST_300001_SM_1000_NS12placeholders2_3E)
_ZN40_INTERNAL_b06ae5e8_4_k_cu_86430182_655126thrust24THRUST_300001_SM_1000_NS12placeholders2_3E:
	.zero		1
	.type		_ZN40_INTERNAL_b06ae5e8_4_k_cu_86430182_655124cuda3std3__45__cpo6cbeginE,@object
	.size		_ZN40_INTERNAL_b06ae5e8_4_k_cu_86430182_655124cuda3std3__45__cpo6cbeginE,(_ZN40_INTERNAL_b06ae5e8_4_k_cu_86430182_655124cuda3std6ranges3__45__cpo6cbeginE - _ZN40_INTERNAL_b06ae5e8_4_k_cu_86430182_655124cuda3std3__45__cpo6cbeginE)
_ZN40_INTERNAL_b06ae5e8_4_k_cu_86430182_655124cuda3std3__45__cpo6cbeginE:
	.zero		1
	.type		_ZN40_INTERNAL_b06ae5e8_4_k_cu_86430182_655124cuda3std6ranges3__45__cpo6cbeginE,@object
	.size		_ZN40_INTERNAL_b06ae5e8_4_k_cu_86430182_655124cuda3std6ranges3__45__cpo6cbeginE,(_ZN40_INTERNAL_b06ae5e8_4_k_cu_86430182_655126thrust24THRUST_300001_SM_1000_NS12placeholders2_7E - _ZN40_INTERNAL_b06ae5e8_4_k_cu_86430182_655124cuda3std6ranges3__45__cpo6cbeginE)
_ZN40_INTERNAL_b06ae5e8_4_k_cu_86430182_655124cuda3std6ranges3__45__cpo6cbeginE:
	.zero		1
	.type		_ZN40_INTERNAL_b06ae5e8_4_k_cu_86430182_655126thrust24THRUST_300001_SM_1000_NS12placeholders2_7E,@object
	.size		_ZN40_INTERNAL_b06ae5e8_4_k_cu_86430182_655126thrust24THRUST_300001_SM_1000_NS12placeholders2_7E,(_ZN40_INTERNAL_b06ae5e8_4_k_cu_86430182_655124cuda3std3__45__cpo7crbeginE - _ZN40_INTERNAL_b06ae5e8_4_k_cu_86430182_655126thrust24THRUST_300001_SM_1000_NS12placeholders2_7E)
_ZN40_INTERNAL_b06ae5e8_4_k_cu_86430182_655126thrust24THRUST_300001_SM_1000_NS12placeholders2_7E:
	.zero		1
	.type		_ZN40_INTERNAL_b06ae5e8_4_k_cu_86430182_655124cuda3std3__45__cpo7crbeginE,@object
	.size		_ZN40_INTERNAL_b06ae5e8_4_k_cu_86430182_655124cuda3std3__45__cpo7crbeginE,(_ZN40_INTERNAL_b06ae5e8_4_k_cu_86430182_655124cuda3std6ranges3__45__cpo4nextE - _ZN40_INTERNAL_b06ae5e8_4_k_cu_86430182_655124cuda3std3__45__cpo7crbeginE)
_ZN40_INTERNAL_b06ae5e8_4_k_cu_86430182_655124cuda3std3__45__cpo7crbeginE:
	.zero		1
	.type		_ZN40_INTERNAL_b06ae5e8_4_k_cu_86430182_655124cuda3std6ranges3__45__cpo4nextE,@object
	.size		_ZN40_INTERNAL_b06ae5e8_4_k_cu_86430182_655124cuda3std6ranges3__45__cpo4nextE,(_ZN40_INTERNAL_b06ae5e8_4_k_cu_86430182_655124cuda3std6ranges3__45__cpo4swapE - _ZN40_INTERNAL_b06ae5e8_4_k_cu_86430182_655124cuda3std6ranges3__45__cpo4nextE)
_ZN40_INTERNAL_b06ae5e8_4_k_cu_86430182_655124cuda3std6ranges3__45__cpo4nextE:
	.zero		1
	.type		_ZN40_INTERNAL_b06ae5e8_4_k_cu_86430182_655124cuda3std6ranges3__45__cpo4swapE,@object
	.size		_ZN40_INTERNAL_b06ae5e8_4_k_cu_86430182_655124cuda3std6ranges3__45__cpo4swapE,(_ZN40_INTERNAL_b06ae5e8_4_k_cu_86430182_655126thrust24THRUST_300001_SM_1000_NS8cuda_cub10par_nosyncE - _ZN40_INTERNAL_b06ae5e8_4_k_cu_86430182_655124cuda3std6ranges3__45__cpo4swapE)
_ZN40_INTERNAL_b06ae5e8_4_k_cu_86430182_655124cuda3std6ranges3__45__cpo4swapE:
	.zero		1
	.type		_ZN40_INTERNAL_b06ae5e8_4_k_cu_86430182_655126thrust24THRUST_300001_SM_1000_NS8cuda_cub10par_nosyncE,@object
	.size		_ZN40_INTERNAL_b06ae5e8_4_k_cu_86430182_655126thrust24THRUST_300001_SM_1000_NS8cuda_cub10par_nosyncE,(_ZN40_INTERNAL_b06ae5e8_4_k_cu_86430182_655126thrust24THRUST_300001_SM_1000_NS12placeholders2_9E - _ZN40_INTERNAL_b06ae5e8_4_k_cu_86430182_655126thrust24THRUST_300001_SM_1000_NS8cuda_cub10par_nosyncE)
_ZN40_INTERNAL_b06ae5e8_4_k_cu_86430182_655126thrust24THRUST_300001_SM_1000_NS8cuda_cub10par_nosyncE:
	.zero		1
	.type		_ZN40_INTERNAL_b06ae5e8_4_k_cu_86430182_655126thrust24THRUST_300001_SM_1000_NS12placeholders2_9E,@object
	.size		_ZN40_INTERNAL_b06ae5e8_4_k_cu_86430182_655126thrust24THRUST_300001_SM_1000_NS12placeholders2_9E,(_ZN40_INTERNAL_b06ae5e8_4_k_cu_86430182_655124cuda3std3__442_GLOBAL__N__b06ae5e8_4_k_cu_86430182_655126ignoreE - _ZN40_INTERNAL_b06ae5e8_4_k_cu_86430182_655126thrust24THRUST_300001_SM_1000_NS12placeholders2_9E)
_ZN40_INTERNAL_b06ae5e8_4_k_cu_86430182_655126thrust24THRUST_300001_SM_1000_NS12placeholders2_9E:
	.zero		1
	.type		_ZN40_INTERNAL_b06ae5e8_4_k_cu_86430182_655124cuda3std3__442_GLOBAL__N__b06ae5e8_4_k_cu_86430182_655126ignoreE,@object
	.size		_ZN40_INTERNAL_b06ae5e8_4_k_cu_86430182_655124cuda3std3__442_GLOBAL__N__b06ae5e8_4_k_cu_86430182_655126ignoreE,(_ZN40_INTERNAL_b06ae5e8_4_k_cu_86430182_655124cuda3std6ranges3__45__cpo4dataE - _ZN40_INTERNAL_b06ae5e8_4_k_cu_86430182_655124cuda3std3__442_GLOBAL__N__b06ae5e8_4_k_cu_86430182_655126ignoreE)
_ZN40_INTERNAL_b06ae5e8_4_k_cu_86430182_655124cuda3std3__442_GLOBAL__N__b06ae5e8_4_k_cu_86430182_655126ignoreE:
	.zero		1
	.type		_ZN40_INTERNAL_b06ae5e8_4_k_cu_86430182_655124cuda3std6ranges3__45__cpo4dataE,@object
	.size		_ZN40_INTERNAL_b06ae5e8_4_k_cu_86430182_655124cuda3std6ranges3__45__cpo4dataE,(_ZN40_INTERNAL_b06ae5e8_4_k_cu_86430182_655126thrust24THRUST_300001_SM_1000_NS12placeholders2_1E - _ZN40_INTERNAL_b06ae5e8_4_k_cu_86430182_655124cuda3std6ranges3__45__cpo4dataE)
_ZN40_INTERNAL_b06ae5e8_4_k_cu_86430182_655124cuda3std6ranges3__45__cpo4dataE:
	.zero		1
	.type		_ZN40_INTERNAL_b06ae5e8_4_k_cu_86430182_655126thrust24THRUST_300001_SM_1000_NS12placeholders2_1E,@object
	.size		_ZN40_INTERNAL_b06ae5e8_4_k_cu_86430182_655126thrust24THRUST_300001_SM_1000_NS12placeholders2_1E,(_ZN40_INTERNAL_b06ae5e8_4_k_cu_86430182_655124cuda3std3__45__cpo5beginE - _ZN40_INTERNAL_b06ae5e8_4_k_cu_86430182_655126thrust24THRUST_300001_SM_1000_NS12placeholders2_1E)
_ZN40_INTERNAL_b06ae5e8_4_k_cu_86430182_655126thrust24THRUST_300001_SM_1000_NS12placeholders2_1E:
	.zero		1
	.type		_ZN40_INTERNAL_b06ae5e8_4_k_cu_86430182_655124cuda3std3__45__cpo5beginE,@object
	.size		_ZN40_INTERNAL_b06ae5e8_4_k_cu_86430182_655124cuda3std3__45__cpo5beginE,(_ZN40_INTERNAL_b06ae5e8_4_k_cu_86430182_655124cuda3std6ranges3__45__cpo5beginE - _ZN40_INTERNAL_b06ae5e8_4_k_cu_86430182_655124cuda3std3__45__cpo5beginE)
_ZN40_INTERNAL_b06ae5e8_4_k_cu_86430182_655124cuda3std3__45__cpo5beginE:
	.zero		1
	.type		_ZN40_INTERNAL_b06ae5e8_4_k_cu_86430182_655124cuda3std6ranges3__45__cpo5beginE,@object
	.size		_ZN40_INTERNAL_b06ae5e8_4_k_cu_86430182_655124cuda3std6ranges3__45__cpo5beginE,(_ZN40_INTERNAL_b06ae5e8_4_k_cu_86430182_655126thrust24THRUST_300001_SM_1000_NS12placeholders2_5E - _ZN40_INTERNAL_b06ae5e8_4_k_cu_86430182_655124cuda3std6ranges3__45__cpo5beginE)
_ZN40_INTERNAL_b06ae5e8_4_k_cu_86430182_655124cuda3std6ranges3__45__cpo5beginE:
	.zero		1
	.type		_ZN40_INTERNAL_b06ae5e8_4_k_cu_86430182_655126thrust24THRUST_300001_SM_1000_NS12placeholders2_5E,@object
	.size		_ZN40_INTERNAL_b06ae5e8_4_k_cu_86430182_655126thrust24THRUST_300001_SM_1000_NS12placeholders2_5E,(_ZN40_INTERNAL_b06ae5e8_4_k_cu_86430182_655124cuda3std3__45__cpo6rbeginE - _ZN40_INTERNAL_b06ae5e8_4_k_cu_86430182_655126thrust24THRUST_300001_SM_1000_NS12placeholders2_5E)
_ZN40_INTERNAL_b06ae5e8_4_k_cu_86430182_655126thrust24THRUST_300001_SM_1000_NS12placeholders2_5E:
	.zero		1
	.type		_ZN40_INTERNAL_b06ae5e8_4_k_cu_86430182_655124cuda3std3__45__cpo6rbeginE,@object
	.size		_ZN40_INTERNAL_b06ae5e8_4_k_cu_86430182_655124cuda3std3__45__cpo6rbeginE,(_ZN40_INTERNAL_b06ae5e8_4_k_cu_86430182_655124cuda3std6ranges3__45__cpo7advanceE - _ZN40_INTERNAL_b06ae5e8_4_k_cu_86430182_655124cuda3std3__45__cpo6rbeginE)
_ZN40_INTERNAL_b06ae5e8_4_k_cu_86430182_655124cuda3std3__45__cpo6rbeginE:
	.zero		1
	.type		_ZN40_INTERNAL_b06ae5e8_4_k_cu_86430182_655124cuda3std6ranges3__45__cpo7advanceE,@object
	.size		_ZN40_INTERNAL_b06ae5e8_4_k_cu_86430182_655124cuda3std6ranges3__45__cpo7advanceE,(_ZN40_INTERNAL_b06ae5e8_4_k_cu_86430182_655124cuda3std3__47nulloptE - _ZN40_INTERNAL_b06ae5e8_4_k_cu_86430182_655124cuda3std6ranges3__45__cpo7advanceE)
_ZN40_INTERNAL_b06ae5e8_4_k_cu_86430182_655124cuda3std6ranges3__45__cpo7advanceE:
	.zero		1
	.type		_ZN40_INTERNAL_b06ae5e8_4_k_cu_86430182_655124cuda3std3__47nulloptE,@object
	.size		_ZN40_INTERNAL_b06ae5e8_4_k_cu_86430182_655124cuda3std3__47nulloptE,(_ZN40_INTERNAL_b06ae5e8_4_k_cu_86430182_655124cuda3std6ranges3__45__cpo8distanceE - _ZN40_INTERNAL_b06ae5e8_4_k_cu_86430182_655124cuda3std3__47nulloptE)
_ZN40_INTERNAL_b06ae5e8_4_k_cu_86430182_655124cuda3std3__47nulloptE:
	.zero		1
	.type		_ZN40_INTERNAL_b06ae5e8_4_k_cu_86430182_655124cuda3std6ranges3__45__cpo8distanceE,@object
	.size		_ZN40_INTERNAL_b06ae5e8_4_k_cu_86430182_655124cuda3std6ranges3__45__cpo8distanceE,(_ZN40_INTERNAL_b06ae5e8_4_k_cu_86430182_655126thrust24THRUST_300001_SM_1000_NS12placeholders3_10E - _ZN40_INTERNAL_b06ae5e8_4_k_cu_86430182_655124cuda3std6ranges3__45__cpo8distanceE)
_ZN40_INTERNAL_b06ae5e8_4_k_cu_86430182_655124cuda3std6ranges3__45__cpo8distanceE:
	.zero		1
	.type		_ZN40_INTERNAL_b06ae5e8_4_k_cu_86430182_655126thrust24THRUST_300001_SM_1000_NS12placeholders3_10E,@object
	.size		_ZN40_INTERNAL_b06ae5e8_4_k_cu_86430182_655126thrust24THRUST_300001_SM_1000_NS12placeholders3_10E,(_ZN40_INTERNAL_b06ae5e8_4_k_cu_86430182_655124cuda3std3__419piecewise_constructE - _ZN40_INTERNAL_b06ae5e8_4_k_cu_86430182_655126thrust24THRUST_300001_SM_1000_NS12placeholders3_10E)
_ZN40_INTERNAL_b06ae5e8_4_k_cu_86430182_655126thrust24THRUST_300001_SM_1000_NS12placeholders3_10E:
	.zero		1
	.type		_ZN40_INTERNAL_b06ae5e8_4_k_cu_86430182_655124cuda3std3__419piecewise_constructE,@object
	.size		_ZN40_INTERNAL_b06ae5e8_4_k_cu_86430182_655124cuda3std3__419piecewise_constructE,(_ZN40_INTERNAL_b06ae5e8_4_k_cu_86430182_655124cuda3std6ranges3__45__cpo5cdataE - _ZN40_INTERNAL_b06ae5e8_4_k_cu_86430182_655124cuda3std3__419piecewise_constructE)
_ZN40_INTERNAL_b06ae5e8_4_k_cu_86430182_655124cuda3std3__419piecewise_constructE:
	.zero		1
	.type		_ZN40_INTERNAL_b06ae5e8_4_k_cu_86430182_655124cuda3std6ranges3__45__cpo5cdataE,@object
	.size		_ZN40_INTERNAL_b06ae5e8_4_k_cu_86430182_655124cuda3std6ranges3__45__cpo5cdataE,(_ZN40_INTERNAL_b06ae5e8_4_k_cu_86430182_655126thrust24THRUST_300001_SM_1000_NS12placeholders2_2E - _ZN40_INTERNAL_b06ae5e8_4_k_cu_86430182_655124cuda3std6ranges3__45__cpo5cdataE)
_ZN40_INTERNAL_b06ae5e8_4_k_cu_86430182_655124cuda3std6ranges3__45__cpo5cdataE:
	.zero		1
	.type		_ZN40_INTERNAL_b06ae5e8_4_k_cu_86430182_655126thrust24THRUST_300001_SM_1000_NS12placeholders2_2E,@object
	.size		_ZN40_INTERNAL_b06ae5e8_4_k_cu_86430182_655126thrust24THRUST_300001_SM_1000_NS12placeholders2_2E,(_ZN40_INTERNAL_b06ae5e8_4_k_cu_86430182_655124cuda3std3__45__cpo3endE - _ZN40_INTERNAL_b06ae5e8_4_k_cu_86430182_655126thrust24THRUST_300001_SM_1000_NS12placeholders2_2E)
_ZN40_INTERNAL_b06ae5e8_4_k_cu_86430182_655126thrust24THRUST_300001_SM_1000_NS12placeholders2_2E:
	.zero		1
	.type		_ZN40_INTERNAL_b06ae5e8_4_k_cu_86430182_655124cuda3std3__45__cpo3endE,@object
	.size		_ZN40_INTERNAL_b06ae5e8_4_k_cu_86430182_655124cuda3std3__45__cpo3endE,(_ZN40_INTERNAL_b06ae5e8_4_k_cu_86430182_655124cuda3std6ranges3__45__cpo3endE - _ZN40_INTERNAL_b06ae5e8_4_k_cu_86430182_655124cuda3std3__45__cpo3endE)
_ZN40_INTERNAL_b06ae5e8_4_k_cu_86430182_655124cuda3std3__45__cpo3endE:
	.zero		1
	.type		_ZN40_INTERNAL_b06ae5e8_4_k_cu_86430182_655124cuda3std6ranges3__45__cpo3endE,@object
	.size		_ZN40_INTERNAL_b06ae5e8_4_k_cu_86430182_655124cuda3std6ranges3__45__cpo3endE,(_ZN40_INTERNAL_b06ae5e8_4_k_cu_86430182_655126thrust24THRUST_300001_SM_1000_NS12placeholders2_6E - _ZN40_INTERNAL_b06ae5e8_4_k_cu_86430182_655124cuda3std6ranges3__45__cpo3endE)
_ZN40_INTERNAL_b06ae5e8_4_k_cu_86430182_655124cuda3std6ranges3__45__cpo3endE:
	.zero		1
	.type		_ZN40_INTERNAL_b06ae5e8_4_k_cu_86430182_655126thrust24THRUST_300001_SM_1000_NS12placeholders2_6E,@object
	.size		_ZN40_INTERNAL_b06ae5e8_4_k_cu_86430182_655126thrust24THRUST_300001_SM_1000_NS12placeholders2_6E,(_ZN40_INTERNAL_b06ae5e8_4_k_cu_86430182_655124cuda3std3__45__cpo4rendE - _ZN40_INTERNAL_b06ae5e8_4_k_cu_86430182_655126thrust24THRUST_300001_SM_1000_NS12placeholders2_6E)
_ZN40_INTERNAL_b06ae5e8_4_k_cu_86430182_655126thrust24THRUST_300001_SM_1000_NS12placeholders2_6E:
	.zero		1
	.type		_ZN40_INTERNAL_b06ae5e8_4_k_cu_86430182_655124cuda3std3__45__cpo4rendE,@object
	.size		_ZN40_INTERNAL_b06ae5e8_4_k_cu_86430182_655124cuda3std3__45__cpo4rendE,(_ZN40_INTERNAL_b06ae5e8_4_k_cu_86430182_655124cuda3std6ranges3__45__cpo9iter_swapE - _ZN40_INTERNAL_b06ae5e8_4_k_cu_86430182_655124cuda3std3__45__cpo4rendE)
_ZN40_INTERNAL_b06ae5e8_4_k_cu_86430182_655124cuda3std3__45__cpo4rendE:
	.zero		1
	.type		_ZN40_INTERNAL_b06ae5e8_4_k_cu_86430182_655124cuda3std6ranges3__45__cpo9iter_swapE,@object
	.size		_ZN40_INTERNAL_b06ae5e8_4_k_cu_86430182_655124cuda3std6ranges3__45__cpo9iter_swapE,(_ZN40_INTERNAL_b06ae5e8_4_k_cu_86430182_655124cuda3std3__48unexpectE - _ZN40_INTERNAL_b06ae5e8_4_k_cu_86430182_655124cuda3std6ranges3__45__cpo9iter_swapE)
_ZN40_INTERNAL_b06ae5e8_4_k_cu_86430182_655124cuda3std6ranges3__45__cpo9iter_swapE:
	.zero		1
	.type		_ZN40_INTERNAL_b06ae5e8_4_k_cu_86430182_655124cuda3std3__48unexpectE,@object
	.size		_ZN40_INTERNAL_b06ae5e8_4_k_cu_86430182_655124cuda3std3__48unexpectE,(_ZN40_INTERNAL_b06ae5e8_4_k_cu_86430182_655126thrust24THRUST_300001_SM_1000_NS8cuda_cub3parE - _ZN40_INTERNAL_b06ae5e8_4_k_cu_86430182_655124cuda3std3__48unexpectE)
_ZN40_INTERNAL_b06ae5e8_4_k_cu_86430182_655124cuda3std3__48unexpectE:
	.zero		1
	.type		_ZN40_INTERNAL_b06ae5e8_4_k_cu_86430182_655126thrust24THRUST_300001_SM_1000_NS8cuda_cub3parE,@object
	.size		_ZN40_INTERNAL_b06ae5e8_4_k_cu_86430182_655126thrust24THRUST_300001_SM_1000_NS8cuda_cub3parE,(_ZN40_INTERNAL_b06ae5e8_4_k_cu_86430182_655126thrust24THRUST_300001_SM_1000_NS12placeholders2_4E - _ZN40_INTERNAL_b06ae5e8_4_k_cu_86430182_655126thrust24THRUST_300001_SM_1000_NS8cuda_cub3parE)
_ZN40_INTERNAL_b06ae5e8_4_k_cu_86430182_655126thrust24THRUST_300001_SM_1000_NS8cuda_cub3parE:
	.zero		1
	.type		_ZN40_INTERNAL_b06ae5e8_4_k_cu_86430182_655126thrust24THRUST_300001_SM_1000_NS12placeholders2_4E,@object
	.size		_ZN40_INTERNAL_b06ae5e8_4_k_cu_86430182_655126thrust24THRUST_300001_SM_1000_NS12placeholders2_4E,(_ZN40_INTERNAL_b06ae5e8_4_k_cu_86430182_655124cuda3std3__45__cpo4cendE - _ZN40_INTERNAL_b06ae5e8_4_k_cu_86430182_655126thrust24THRUST_300001_SM_1000_NS12placeholders2_4E)
_ZN40_INTERNAL_b06ae5e8_4_k_cu_86430182_655126thrust24THRUST_300001_SM_1000_NS12placeholders2_4E:
	.zero		1
	.type		_ZN40_INTERNAL_b06ae5e8_4_k_cu_86430182_655124cuda3std3__45__cpo4cendE,@object
	.size		_ZN40_INTERNAL_b06ae5e8_4_k_cu_86430182_655124cuda3std3__45__cpo4cendE,(_ZN40_INTERNAL_b06ae5e8_4_k_cu_86430182_655124cuda3std6ranges3__45__cpo4cendE - _ZN40_INTERNAL_b06ae5e8_4_k_cu_86430182_655124cuda3std3__45__cpo4cendE)
_ZN40_INTERNAL_b06ae5e8_4_k_cu_86430182_655124cuda3std3__45__cpo4cendE:
	.zero		1
	.type		_ZN40_INTERNAL_b06ae5e8_4_k_cu_86430182_655124cuda3std6ranges3__45__cpo4cendE,@object
	.size		_ZN40_INTERNAL_b06ae5e8_4_k_cu_86430182_655124cuda3std6ranges3__45__cpo4cendE,(_ZN40_INTERNAL_b06ae5e8_4_k_cu_86430182_655124cuda3std3__420unreachable_sentinelE - _ZN40_INTERNAL_b06ae5e8_4_k_cu_86430182_655124cuda3std6ranges3__45__cpo4cendE)
_ZN40_INTERNAL_b06ae5e8_4_k_cu_86430182_655124cuda3std6ranges3__45__cpo4cendE:
	.zero		1
	.type		_ZN40_INTERNAL_b06ae5e8_4_k_cu_86430182_655124cuda3std3__420unreachable_sentinelE,@object
	.size		_ZN40_INTERNAL_b06ae5e8_4_k_cu_86430182_655124cuda3std3__420unreachable_sentinelE,(_ZN40_INTERNAL_b06ae5e8_4_k_cu_86430182_655124cuda3std6ranges3__45__cpo5ssizeE - _ZN40_INTERNAL_b06ae5e8_4_k_cu_86430182_655124cuda3std3__420unreachable_sentinelE)
_ZN40_INTERNAL_b06ae5e8_4_k_cu_86430182_655124cuda3std3__420unreachable_sentinelE:
	.zero		1
	.type		_ZN40_INTERNAL_b06ae5e8_4_k_cu_86430182_655124cuda3std6ranges3__45__cpo5ssizeE,@object
	.size		_ZN40_INTERNAL_b06ae5e8_4_k_cu_86430182_655124cuda3std6ranges3__45__cpo5ssizeE,(_ZN40_INTERNAL_b06ae5e8_4_k_cu_86430182_655126thrust24THRUST_300001_SM_1000_NS12placeholders2_8E - _ZN40_INTERNAL_b06ae5e8_4_k_cu_86430182_655124cuda3std6ranges3__45__cpo5ssizeE)
_ZN40_INTERNAL_b06ae5e8_4_k_cu_86430182_655124cuda3std6ranges3__45__cpo5ssizeE:
	.zero		1
	.type		_ZN40_INTERNAL_b06ae5e8_4_k_cu_86430182_655126thrust24THRUST_300001_SM_1000_NS12placeholders2_8E,@object
	.size		_ZN40_INTERNAL_b06ae5e8_4_k_cu_86430182_655126thrust24THRUST_300001_SM_1000_NS12placeholders2_8E,(_ZN40_INTERNAL_b06ae5e8_4_k_cu_86430182_655124cuda3std3__45__cpo5crendE - _ZN40_INTERNAL_b06ae5e8_4_k_cu_86430182_655126thrust24THRUST_300001_SM_1000_NS12placeholders2_8E)
_ZN40_INTERNAL_b06ae5e8_4_k_cu_86430182_655126thrust24THRUST_300001_SM_1000_NS12placeholders2_8E:
	.zero		1
	.type		_ZN40_INTERNAL_b06ae5e8_4_k_cu_86430182_655124cuda3std3__45__cpo5crendE,@object
	.size		_ZN40_INTERNAL_b06ae5e8_4_k_cu_86430182_655124cuda3std3__45__cpo5crendE,(_ZN40_INTERNAL_b06ae5e8_4_k_cu_86430182_655124cuda3std6ranges3__45__cpo4prevE - _ZN40_INTERNAL_b06ae5e8_4_k_cu_86430182_655124cuda3std3__45__cpo5crendE)
_ZN40_INTERNAL_b06ae5e8_4_k_cu_86430182_655124cuda3std3__45__cpo5crendE:
	.zero		1
	.type		_ZN40_INTERNAL_b06ae5e8_4_k_cu_86430182_655124cuda3std6ranges3__45__cpo4prevE,@object
	.size		_ZN40_INTERNAL_b06ae5e8_4_k_cu_86430182_655124cuda3std6ranges3__45__cpo4prevE,(_ZN40_INTERNAL_b06ae5e8_4_k_cu_86430182_655124cuda3std6ranges3__45__cpo9iter_moveE - _ZN40_INTERNAL_b06ae5e8_4_k_cu_86430182_655124cuda3std6ranges3__45__cpo4prevE)
_ZN40_INTERNAL_b06ae5e8_4_k_cu_86430182_655124cuda3std6ranges3__45__cpo4prevE:
	.zero		1
	.type		_ZN40_INTERNAL_b06ae5e8_4_k_cu_86430182_655124cuda3std6ranges3__45__cpo9iter_moveE,@object
	.size		_ZN40_INTERNAL_b06ae5e8_4_k_cu_86430182_655124cuda3std6ranges3__45__cpo9iter_moveE,(_ZN40_INTERNAL_b06ae5e8_4_k_cu_86430182_655126thrust24THRUST_300001_SM_1000_NS6system6detail10sequential3seqE - _ZN40_INTERNAL_b06ae5e8_4_k_cu_86430182_655124cuda3std6ranges3__45__cpo9iter_moveE)
_ZN40_INTERNAL_b06ae5e8_4_k_cu_86430182_655124cuda3std6ranges3__45__cpo9iter_moveE:
	.zero		1
	.type		_ZN40_INTERNAL_b06ae5e8_4_k_cu_86430182_655126thrust24THRUST_300001_SM_1000_NS6system6detail10sequential3seqE,@object
	.size		_ZN40_INTERNAL_b06ae5e8_4_k_cu_86430182_655126thrust24THRUST_300001_SM_1000_NS6system6detail10sequential3seqE,(.L_31 - _ZN40_INTERNAL_b06ae5e8_4_k_cu_86430182_655126thrust24THRUST_300001_SM_1000_NS6system6detail10sequential3seqE)
_ZN40_INTERNAL_b06ae5e8_4_k_cu_86430182_655126thrust24THRUST_300001_SM_1000_NS6system6detail10sequential3seqE:
	.zero		1
.L_31:


//--------------------- .nv.constant0._ZN3cub18CUB_300001_SM_10006detail11EmptyKernelIvEEvv --------------------------
	.section	.nv.constant0._ZN3cub18CUB_300001_SM_10006detail11EmptyKernelIvEEvv,"a",@progbits
	.sectionflags	@""
	.align	4
.nv.constant0._ZN3cub18CUB_300001_SM_10006detail11EmptyKernelIvEEvv:
	.zero		896


//--------------------- SYMBOLS --------------------------

	.type		.nv.reservedSmem.offset0,@object
	.size		.nv.reservedSmem.offset0,0x4
